//
// Generated by NVIDIA NVVM Compiler
//
// Compiler Build ID: CL-36424714
// Cuda compilation tools, release 13.0, V13.0.88
// Based on NVVM 20.0.0
//

.version 9.0
.target sm_100
.address_size 64

	// .globl	_Z8initWithfPfi

.visible .entry _Z8initWithfPfi(
	.param .f32 _Z8initWithfPfi_param_0,
	.param .u64 .ptr .align 1 _Z8initWithfPfi_param_1,
	.param .u32 _Z8initWithfPfi_param_2
)
{
	.reg .pred 	%p<2>;
	.reg .b32 	%r<6>;
	.reg .b32 	%f<2>;
	.reg .b64 	%rd<5>;

	ld.param.f32 	%f1, [_Z8initWithfPfi_param_0];
	ld.param.u64 	%rd1, [_Z8initWithfPfi_param_1];
	ld.param.u32 	%r2, [_Z8initWithfPfi_param_2];
	mov.u32 	%r3, %tid.x;
	mov.u32 	%r4, %ctaid.x;
	mov.u32 	%r5, %ntid.x;
	mad.lo.s32 	%r1, %r4, %r5, %r3;
	setp.ge.s32 	%p1, %r1, %r2;
	@%p1 bra 	$L__BB0_2;
	cvta.to.global.u64 	%rd2, %rd1;
	mul.wide.s32 	%rd3, %r1, 4;
	add.s64 	%rd4, %rd2, %rd3;
	st.global.f32 	[%rd4], %f1;
$L__BB0_2:
	ret;

}
	// .globl	_Z14addVectorsIntoPfS_S_i
.visible .entry _Z14addVectorsIntoPfS_S_i(
	.param .u64 .ptr .align 1 _Z14addVectorsIntoPfS_S_i_param_0,
	.param .u64 .ptr .align 1 _Z14addVectorsIntoPfS_S_i_param_1,
	.param .u64 .ptr .align 1 _Z14addVectorsIntoPfS_S_i_param_2,
	.param .u32 _Z14addVectorsIntoPfS_S_i_param_3
)
{
	.reg .pred 	%p<2>;
	.reg .b32 	%r<6>;
	.reg .b32 	%f<4>;
	.reg .b64 	%rd<11>;

	ld.param.u64 	%rd1, [_Z14addVectorsIntoPfS_S_i_param_0];
	ld.param.u64 	%rd2, [_Z14addVectorsIntoPfS_S_i_param_1];
	ld.param.u64 	%rd3, [_Z14addVectorsIntoPfS_S_i_param_2];
	ld.param.u32 	%r2, [_Z14addVectorsIntoPfS_S_i_param_3];
	mov.u32 	%r3, %tid.x;
	mov.u32 	%r4, %ctaid.x;
	mov.u32 	%r5, %ntid.x;
	mad.lo.s32 	%r1, %r4, %r5, %r3;
	setp.ge.s32 	%p1, %r1, %r2;
	@%p1 bra 	$L__BB1_2;
	cvta.to.global.u64 	%rd4, %rd2;
	cvta.to.global.u64 	%rd5, %rd3;
	cvta.to.global.u64 	%rd6, %rd1;
	mul.wide.s32 	%rd7, %r1, 4;
	add.s64 	%rd8, %rd4, %rd7;
	ld.global.f32 	%f1, [%rd8];
	add.s64 	%rd9, %rd5, %rd7;
	ld.global.f32 	%f2, [%rd9];
	add.f32 	%f3, %f1, %f2;
	add.s64 	%rd10, %rd6, %rd7;
	st.global.f32 	[%rd10], %f3;
$L__BB1_2:
	ret;

}


// ===== COMPILED SASS (sm_100) =====

	.target	sm_100

	.elftype	@"ET_EXEC"


//--------------------- .note.nv.tkinfo           --------------------------
	.section	.note.nv.tkinfo,"",@"SHT_NOTE"
	.sectionflags	@"SHF_NOTE_NV_TKINFO"
	.tkinfo
        /*0018*/ 	.word	0x00000002
        /*0030*/ 	.string	""
        /*0030*/ 	.string	"ptxas"
        /*0030*/ 	.string	"Cuda compilation tools, release 13.0, V13.0.88"
        /*0030*/ 	.string	"Build cuda_13.0.r13.0/compiler.36424714_0"
        /*0030*/ 	.string	"-arch sm_100 -m 64 "



//--------------------- .note.nv.cuinfo           --------------------------
	.section	.note.nv.cuinfo,"",@"SHT_NOTE"
	.sectionflags	@"SHF_NOTE_NV_CUINFO"
        /*0018*/ 	.short	0x0002
        /*001a*/ 	.short	0x0064
        /*001c*/ 	.short	0x0082
	.zero		2


//--------------------- .nv.info                  --------------------------
	.section	.nv.info,"",@"SHT_CUDA_INFO"
	.align	4


	//----- nvinfo : EIATTR_REGCOUNT
	.align		4
        /*0000*/ 	.byte	0x04, 0x2f
        /*0002*/ 	.short	(.L_1 - .L_0)
	.align		4
.L_0:
        /*0004*/ 	.word	index@(_Z8initWithfPfi)
        /*0008*/ 	.word	0x0000000a


	//----- nvinfo : EIATTR_FRAME_SIZE
	.align		4
.L_1:
        /*000c*/ 	.byte	0x04, 0x11
        /*000e*/ 	.short	(.L_3 - .L_2)
	.align		4
.L_2:
        /*0010*/ 	.word	index@(_Z8initWithfPfi)
        /*0014*/ 	.word	0x00000000


	//----- nvinfo : EIATTR_REGCOUNT
	.align		4
.L_3:
        /*0018*/ 	.byte	0x04, 0x2f
        /*001a*/ 	.short	(.L_5 - .L_4)
	.align		4
.L_4:
        /*001c*/ 	.word	index@(_Z14addVectorsIntoPfS_S_i)
        /*0020*/ 	.word	0x0000000c


	//----- nvinfo : EIATTR_FRAME_SIZE
	.align		4
.L_5:
        /*0024*/ 	.byte	0x04, 0x11
        /*0026*/ 	.short	(.L_7 - .L_6)
	.align		4
.L_6:
        /*0028*/ 	.word	index@(_Z14addVectorsIntoPfS_S_i)
        /*002c*/ 	.word	0x00000000


	//----- nvinfo : EIATTR_MIN_STACK_SIZE
	.align		4
.L_7:
        /*0030*/ 	.byte	0x04, 0x12
        /*0032*/ 	.short	(.L_9 - .L_8)
	.align		4
.L_8:
        /*0034*/ 	.word	index@(_Z14addVectorsIntoPfS_S_i)
        /*0038*/ 	.word	0x00000000


	//----- nvinfo : EIATTR_MIN_STACK_SIZE
	.align		4
.L_9:
        /*003c*/ 	.byte	0x04, 0x12
        /*003e*/ 	.short	(.L_11 - .L_10)
	.align		4
.L_10:
        /*0040*/ 	.word	index@(_Z8initWithfPfi)
        /*0044*/ 	.word	0x00000000
.L_11:


//--------------------- .nv.compat                --------------------------
	.section	.nv.compat,"",@"SHT_CUDA_COMPAT_INFO"
	.align	4
        /*0000*/ 	.byte	0x02, 0x09, 0x00, 0x00, 0x02, 0x02, 0x01, 0x00, 0x02, 0x05, 0x05, 0x00, 0x03, 0x07, 0x01, 0x01
        /*0010*/ 	.byte	0x02, 0x03, 0x00, 0x00, 0x02, 0x06, 0x01, 0x00, 0x04, 0x0b, 0x08, 0x00, 0x09, 0x00, 0x00, 0x00
        /*0020*/ 	.byte	0x00, 0x00, 0x00, 0x00


//--------------------- .nv.info._Z14addVectorsIntoPfS_S_i --------------------------
	.section	.nv.info._Z14addVectorsIntoPfS_S_i,"",@"SHT_CUDA_INFO"
	.sectionflags	@""
	.align	4


	//----- nvinfo : EIATTR_CUDA_API_VERSION
	.align		4
        /*0000*/ 	.byte	0x04, 0x37
        /*0002*/ 	.short	(.L_13 - .L_12)
.L_12:
        /*0004*/ 	.word	0x00000082


	//----- nvinfo : EIATTR_KPARAM_INFO
	.align		4
.L_13:
        /*0008*/ 	.byte	0x04, 0x17
        /*000a*/ 	.short	(.L_15 - .L_14)
.L_14:
        /*000c*/ 	.word	0x00000000
        /*0010*/ 	.short	0x0003
        /*0012*/ 	.short	0x0018
        /*0014*/ 	.byte	0x00, 0xf0, 0x11, 0x00


	//----- nvinfo : EIATTR_KPARAM_INFO
	.align		4
.L_15:
        /*0018*/ 	.byte	0x04, 0x17
        /*001a*/ 	.short	(.L_17 - .L_16)
.L_16:
        /*001c*/ 	.word	0x00000000
        /*0020*/ 	.short	0x0002
        /*0022*/ 	.short	0x0010
        /*0024*/ 	.byte	0x00, 0xf5, 0x21, 0x00


	//----- nvinfo : EIATTR_KPARAM_INFO
	.align		4
.L_17:
        /*0028*/ 	.byte	0x04, 0x17
        /*002a*/ 	.short	(.L_19 - .L_18)
.L_18:
        /*002c*/ 	.word	0x00000000
        /*0030*/ 	.short	0x0001
        /*0032*/ 	.short	0x0008
        /*0034*/ 	.byte	0x00, 0xf5, 0x21, 0x00


	//----- nvinfo : EIATTR_KPARAM_INFO
	.align		4
.L_19:
        /*0038*/ 	.byte	0x04, 0x17
        /*003a*/ 	.short	(.L_21 - .L_20)
.L_20:
        /*003c*/ 	.word	0x00000000
        /*0040*/ 	.short	0x0000
        /*0042*/ 	.short	0x0000
        /*0044*/ 	.byte	0x00, 0xf5, 0x21, 0x00


	//----- nvinfo : EIATTR_SPARSE_MMA_MASK
	.align		4
.L_21:
        /*0048*/ 	.byte	0x03, 0x50
        /*004a*/ 	.short	0x0000


	//----- nvinfo : EIATTR_MAXREG_COUNT
	.align		4
        /*004c*/ 	.byte	0x03, 0x1b
        /*004e*/ 	.short	0x00ff


	//----- nvinfo : EIATTR_MERCURY_ISA_VERSION
	.align		4
        /*0050*/ 	.byte	0x03, 0x5f
        /*0052*/ 	.short	0x0101


	//----- nvinfo : EIATTR_VRC_CTA_INIT_COUNT
	.align		4
        /*0054*/ 	.byte	0x02, 0x4a
	.zero		1
	.zero		1


	//----- nvinfo : EIATTR_EXIT_INSTR_OFFSETS
	.align		4
        /*0058*/ 	.byte	0x04, 0x1c
        /*005a*/ 	.short	(.L_23 - .L_22)


	//   ....[0]....
.L_22:
        /*005c*/ 	.word	0x00000070


	//   ....[1]....
        /*0060*/ 	.word	0x00000130


	//----- nvinfo : EIATTR_CBANK_PARAM_SIZE
	.align		4
.L_23:
        /*0064*/ 	.byte	0x03, 0x19
        /*0066*/ 	.short	0x001c


	//----- nvinfo : EIATTR_PARAM_CBANK
	.align		4
        /*0068*/ 	.byte	0x04, 0x0a
        /*006a*/ 	.short	(.L_25 - .L_24)
	.align		4
.L_24:
        /*006c*/ 	.word	index@(.nv.constant0._Z14addVectorsIntoPfS_S_i)
        /*0070*/ 	.short	0x0380
        /*0072*/ 	.short	0x001c


	//----- nvinfo : EIATTR_SW_WAR
	.align		4
.L_25:
        /*0074*/ 	.byte	0x04, 0x36
        /*0076*/ 	.short	(.L_27 - .L_26)
.L_26:
        /*0078*/ 	.word	0x00000008
.L_27:


//--------------------- .nv.info._Z8initWithfPfi  --------------------------
	.section	.nv.info._Z8initWithfPfi,"",@"SHT_CUDA_INFO"
	.sectionflags	@""
	.align	4


	//----- nvinfo : EIATTR_CUDA_API_VERSION
	.align		4
        /*0000*/ 	.byte	0x04, 0x37
        /*0002*/ 	.short	(.L_29 - .L_28)
.L_28:
        /*0004*/ 	.word	0x00000082


	//----- nvinfo : EIATTR_KPARAM_INFO
	.align		4
.L_29:
        /*0008*/ 	.byte	0x04, 0x17
        /*000a*/ 	.short	(.L_31 - .L_30)
.L_30:
        /*000c*/ 	.word	0x00000000
        /*0010*/ 	.short	0x0002
        /*0012*/ 	.short	0x0010
        /*0014*/ 	.byte	0x00, 0xf0, 0x11, 0x00


	//----- nvinfo : EIATTR_KPARAM_INFO
	.align		4
.L_31:
        /*0018*/ 	.byte	0x04, 0x17
        /*001a*/ 	.short	(.L_33 - .L_32)
.L_32:
        /*001c*/ 	.word	0x00000000
        /*0020*/ 	.short	0x0001
        /*0022*/ 	.short	0x0008
        /*0024*/ 	.byte	0x00, 0xf5, 0x21, 0x00


	//----- nvinfo : EIATTR_KPARAM_INFO
	.align		4
.L_33:
        /*0028*/ 	.byte	0x04, 0x17
        /*002a*/ 	.short	(.L_35 - .L_34)
.L_34:
        /*002c*/ 	.word	0x00000000
        /*0030*/ 	.short	0x0000
        /*0032*/ 	.short	0x0000
        /*0034*/ 	.byte	0x00, 0xf0, 0x11, 0x00


	//----- nvinfo : EIATTR_SPARSE_MMA_MASK
	.align		4
.L_35:
        /*0038*/ 	.byte	0x03, 0x50
        /*003a*/ 	.short	0x0000


	//----- nvinfo : EIATTR_MAXREG_COUNT
	.align		4
        /*003c*/ 	.byte	0x03, 0x1b
        /*003e*/ 	.short	0x00ff


	//----- nvinfo : EIATTR_MERCURY_ISA_VERSION
	.align		4
        /*0040*/ 	.byte	0x03, 0x5f
        /*0042*/ 	.short	0x0101


	//----- nvinfo : EIATTR_VRC_CTA_INIT_COUNT
	.align		4
        /*0044*/ 	.byte	0x02, 0x4a
	.zero		1
	.zero		1


	//----- nvinfo : EIATTR_EXIT_INSTR_OFFSETS
	.align		4
        /*0048*/ 	.byte	0x04, 0x1c
        /*004a*/ 	.short	(.L_37 - .L_36)


	//   ....[0]....
.L_36:
        /*004c*/ 	.word	0x00000070


	//   ....[1]....
        /*0050*/ 	.word	0x000000d0


	//----- nvinfo : EIATTR_CBANK_PARAM_SIZE
	.align		4
.L_37:
        /*0054*/ 	.byte	0x03, 0x19
        /*0056*/ 	.short	0x0014


	//----- nvinfo : EIATTR_PARAM_CBANK
	.align		4
        /*0058*/ 	.byte	0x04, 0x0a
        /*005a*/ 	.short	(.L_39 - .L_38)
	.align		4
.L_38:
        /*005c*/ 	.word	index@(.nv.constant0._Z8initWithfPfi)
        /*0060*/ 	.short	0x0380
        /*0062*/ 	.short	0x0014


	//----- nvinfo : EIATTR_SW_WAR
	.align		4
.L_39:
        /*0064*/ 	.byte	0x04, 0x36
        /*0066*/ 	.short	(.L_41 - .L_40)
.L_40:
        /*0068*/ 	.word	0x00000008
.L_41:


//--------------------- .nv.callgraph             --------------------------
	.section	.nv.callgraph,"",@"SHT_CUDA_CALLGRAPH"
	.align	4
	.sectionentsize	8
	.align		4
        /*0000*/ 	.word	0x00000000
	.align		4
        /*0004*/ 	.word	0xffffffff
	.align		4
        /*0008*/ 	.word	0x00000000
	.align		4
        /*000c*/ 	.word	0xfffffffe
	.align		4
        /*0010*/ 	.word	0x00000000
	.align		4
        /*0014*/ 	.word	0xfffffffd
	.align		4
        /*0018*/ 	.word	0x00000000
	.align		4
        /*001c*/ 	.word	0xfffffffc


//--------------------- .text._Z14addVectorsIntoPfS_S_i --------------------------
	.section	.text._Z14addVectorsIntoPfS_S_i,"ax",@progbits
	.align	128
        .global         _Z14addVectorsIntoPfS_S_i
        .type           _Z14addVectorsIntoPfS_S_i,@function
        .size           _Z14addVectorsIntoPfS_S_i,(.L_x_2 - _Z14addVectorsIntoPfS_S_i)
        .other          _Z14addVectorsIntoPfS_S_i,@"STO_CUDA_ENTRY STV_DEFAULT"
_Z14addVectorsIntoPfS_S_i:
.text._Z14addVectorsIntoPfS_S_i:
[----:B------:R-:W-:Y:S01]  /*0000*/  LDC R1, c[0x0][0x37c] ;  /* 0x0000df00ff017b82 */ /* 0x000fe20000000800 */
[----:B------:R-:W0:Y:S07]  /*0010*/  S2R R9, SR_TID.X ;  /* 0x0000000000097919 */ /* 0x000e2e0000002100 */
[----:B------:R-:W0:Y:S01]  /*0020*/  S2UR UR4, SR_CTAID.X ;  /* 0x00000000000479c3 */ /* 0x000e220000002500 */
[----:B------:R-:W1:Y:S07]  /*0030*/  LDCU UR5, c[0x0][0x398] ;  /* 0x00007300ff0577ac */ /* 0x000e6e0008000800 */
[----:B------:R-:W0:Y:S02]  /*0040*/  LDC R0, c[0x0][0x360] ;  /* 0x0000d800ff007b82 */ /* 0x000e240000000800 */
[----:B0-----:R-:W-:-:S05]  /*0050*/  IMAD R9, R0, UR4, R9 ;  /* 0x0000000400097c24 */ /* 0x001fca000f8e0209 */
[----:B-1----:R-:W-:-:S13]  /*0060*/  ISETP.GE.AND P0, PT, R9, UR5, PT ;  /* 0x0000000509007c0c */ /* 0x002fda000bf06270 */
[----:B------:R-:W-:Y:S05]  /*0070*/  @P0 EXIT ;  /* 0x000000000000094d */ /* 0x000fea0003800000 */
[----:B------:R-:W0:Y:S01]  /*0080*/  LDC.64 R2, c[0x0][0x388] ;  /* 0x0000e200ff027b82 */ /* 0x000e220000000a00 */
[----:B------:R-:W1:Y:S07]  /*0090*/  LDCU.64 UR4, c[0x0][0x358] ;  /* 0x00006b00ff0477ac */ /* 0x000e6e0008000a00 */
[----:B------:R-:W2:Y:S08]  /*00a0*/  LDC.64 R4, c[0x0][0x390] ;  /* 0x0000e400ff047b82 */ /* 0x000eb00000000a00 */
[----:B------:R-:W3:Y:S01]  /*00b0*/  LDC.64 R6, c[0x0][0x380] ;  /* 0x0000e000ff067b82 */ /* 0x000ee20000000a00 */
[----:B0-----:R-:W-:-:S06]  /*00c0*/  IMAD.WIDE R2, R9, 0x4, R2 ;  /* 0x0000000409027825 */ /* 0x001fcc00078e0202 */
[----:B-1----:R-:W4:Y:S01]  /*00d0*/  LDG.E R2, desc[UR4][R2.64] ;  /* 0x0000000402027981 */ /* 0x002f22000c1e1900 */
[----:B--2---:R-:W-:-:S06]  /*00e0*/  IMAD.WIDE R4, R9, 0x4, R4 ;  /* 0x0000000409047825 */ /* 0x004fcc00078e0204 */
[----:B------:R-:W4:Y:S01]  /*00f0*/  LDG.E R5, desc[UR4][R4.64] ;  /* 0x0000000404057981 */ /* 0x000f22000c1e1900 */
[----:B---3--:R-:W-:-:S04]  /*0100*/  IMAD.WIDE R6, R9, 0x4, R6 ;  /* 0x0000000409067825 */ /* 0x008fc800078e0206 */
[----:B----4-:R-:W-:-:S05]  /*0110*/  FADD R9, R2, R5 ;  /* 0x0000000502097221 */ /* 0x010fca0000000000 */
[----:B------:R-:W-:Y:S01]  /*0120*/  STG.E desc[UR4][R6.64], R9 ;  /* 0x0000000906007986 */ /* 0x000fe2000c101904 */
[----:B------:R-:W-:Y:S05]  /*0130*/  EXIT ;  /* 0x000000000000794d */ /* 0x000fea0003800000 */
.L_x_0:
[----:B------:R-:W-:-:S00]  /*0140*/  BRA `(.L_x_0) ;  /* 0xfffffffc00fc7947 */ /* 0x000fc0000383ffff */
[----:B------:R-:W-:-:S00]  /*0150*/  NOP ;  /* 0x0000000000007918 */ /* 0x000fc00000000000 */
        /* <DEDUP_REMOVED lines=10> */
.L_x_2:


//--------------------- .text._Z8initWithfPfi     --------------------------
	.section	.text._Z8initWithfPfi,"ax",@progbits
	.align	128
        .global         _Z8initWithfPfi
        .type           _Z8initWithfPfi,@function
        .size           _Z8initWithfPfi,(.L_x_3 - _Z8initWithfPfi)
        .other          _Z8initWithfPfi,@"STO_CUDA_ENTRY STV_DEFAULT"
_Z8initWithfPfi:
.text._Z8initWithfPfi:
        /* <DEDUP_REMOVED lines=10> */
[----:B------:R-:W1:Y:S01]  /*00a0*/  LDC R7, c[0x0][0x380] ;  /* 0x0000e000ff077b82 */ /* 0x000e620000000800 */
[----:B0-----:R-:W-:-:S05]  /*00b0*/  IMAD.WIDE R2, R5, 0x4, R2 ;  /* 0x0000000405027825 */ /* 0x001fca00078e0202 */
[----:B-1----:R-:W-:Y:S01]  /*00c0*/  STG.E desc[UR4][R2.64], R7 ;  /* 0x0000000702007986 */ /* 0x002fe2000c101904 */
[----:B------:R-:W-:Y:S05]  /*00d0*/  EXIT ;  /* 0x000000000000794d */ /* 0x000fea0003800000 */
.L_x_1:
        /* <DEDUP_REMOVED lines=10> */
.L_x_3:


//--------------------- .nv.shared.reserved.0     --------------------------
	.section	.nv.shared.reserved.0,"aw",@nobits
	.weak		__nv_reservedSMEM_offset_0_alias
	.size		__nv_reservedSMEM_offset_0_alias, 0, 64
	.other		__nv_reservedSMEM_offset_0_alias,@"STO_CUDA_RESERVED_SHARED STV_DEFAULT"
__nv_reservedSMEM_offset_0_alias:
	.zero		0
	.zero		64


//--------------------- .nv.constant0._Z14addVectorsIntoPfS_S_i --------------------------
	.section	.nv.constant0._Z14addVectorsIntoPfS_S_i,"a",@progbits
	.sectionflags	@""
	.align	4
.nv.constant0._Z14addVectorsIntoPfS_S_i:
	.zero		924


//--------------------- .nv.constant0._Z8initWithfPfi --------------------------
	.section	.nv.constant0._Z8initWithfPfi,"a",@progbits
	.sectionflags	@""
	.align	4
.nv.constant0._Z8initWithfPfi:
	.zero		916


//--------------------- SYMBOLS --------------------------

	.type		.nv.reservedSmem.offset0,@object
	.size		.nv.reservedSmem.offset0,0x4
